//
// Generated by NVIDIA NVVM Compiler
//
// Compiler Build ID: CL-36424714
// Cuda compilation tools, release 13.0, V13.0.88
// Based on NVVM 20.0.0
//

.version 9.0
.target sm_100
.address_size 64

	// .globl	_Z8gpu_HeatPfS_i

.visible .entry _Z8gpu_HeatPfS_i(
	.param .u64 .ptr .align 1 _Z8gpu_HeatPfS_i_param_0,
	.param .u64 .ptr .align 1 _Z8gpu_HeatPfS_i_param_1,
	.param .u32 _Z8gpu_HeatPfS_i_param_2
)
{
	.reg .pred 	%p<3>;
	.reg .b32 	%r<25>;
	.reg .b32 	%f<9>;
	.reg .b64 	%rd<15>;

	ld.param.u64 	%rd1, [_Z8gpu_HeatPfS_i_param_0];
	ld.param.u64 	%rd2, [_Z8gpu_HeatPfS_i_param_1];
	ld.param.u32 	%r7, [_Z8gpu_HeatPfS_i_param_2];
	mov.u32 	%r8, %tid.x;
	mov.u32 	%r9, %ctaid.x;
	mov.u32 	%r10, %ntid.x;
	mul.lo.s32 	%r11, %r9, %r10;
	add.s32 	%r12, %r8, %r11;
	add.s32 	%r1, %r12, 1;
	mov.u32 	%r2, %tid.y;
	mov.u32 	%r13, %ctaid.y;
	mov.u32 	%r3, %ntid.y;
	mul.lo.s32 	%r4, %r13, %r3;
	add.s32 	%r14, %r2, %r4;
	add.s32 	%r5, %r14, 1;
	add.s32 	%r15, %r11, %r10;
	add.s32 	%r6, %r7, -2;
	min.u32 	%r16, %r15, %r6;
	setp.gt.u32 	%p1, %r1, %r16;
	@%p1 bra 	$L__BB0_3;
	add.s32 	%r17, %r4, %r3;
	min.u32 	%r18, %r17, %r6;
	setp.gt.u32 	%p2, %r5, %r18;
	@%p2 bra 	$L__BB0_3;
	cvta.to.global.u64 	%rd3, %rd1;
	mad.lo.s32 	%r19, %r7, %r5, %r1;
	add.s32 	%r20, %r19, -1;
	add.s32 	%r21, %r19, 1;
	mad.lo.s32 	%r23, %r7, %r14, %r1;
	add.s32 	%r24, %r19, %r7;
	mul.wide.u32 	%rd4, %r20, 4;
	add.s64 	%rd5, %rd3, %rd4;
	ld.global.f32 	%f1, [%rd5];
	mul.wide.u32 	%rd6, %r21, 4;
	add.s64 	%rd7, %rd3, %rd6;
	ld.global.f32 	%f2, [%rd7];
	add.f32 	%f3, %f1, %f2;
	mul.wide.u32 	%rd8, %r23, 4;
	add.s64 	%rd9, %rd3, %rd8;
	ld.global.f32 	%f4, [%rd9];
	add.f32 	%f5, %f3, %f4;
	mul.wide.u32 	%rd10, %r24, 4;
	add.s64 	%rd11, %rd3, %rd10;
	ld.global.f32 	%f6, [%rd11];
	add.f32 	%f7, %f5, %f6;
	mul.f32 	%f8, %f7, 0f3E800000;
	cvta.to.global.u64 	%rd12, %rd2;
	mul.wide.u32 	%rd13, %r19, 4;
	add.s64 	%rd14, %rd12, %rd13;
	st.global.f32 	[%rd14], %f8;
$L__BB0_3:
	ret;

}


// ===== COMPILED SASS (sm_100) =====

	.target	sm_100

	.elftype	@"ET_EXEC"


//--------------------- .note.nv.tkinfo           --------------------------
	.section	.note.nv.tkinfo,"",@"SHT_NOTE"
	.sectionflags	@"SHF_NOTE_NV_TKINFO"
	.tkinfo
        /*0018*/ 	.word	0x00000002
        /*0030*/ 	.string	""
        /*0030*/ 	.string	"ptxas"
        /*0030*/ 	.string	"Cuda compilation tools, release 13.0, V13.0.88"
        /*0030*/ 	.string	"Build cuda_13.0.r13.0/compiler.36424714_0"
        /*0030*/ 	.string	"-arch sm_100 -m 64 "



//--------------------- .note.nv.cuinfo           --------------------------
	.section	.note.nv.cuinfo,"",@"SHT_NOTE"
	.sectionflags	@"SHF_NOTE_NV_CUINFO"
        /*0018*/ 	.short	0x0002
        /*001a*/ 	.short	0x0064
        /*001c*/ 	.short	0x0082
	.zero		2


//--------------------- .nv.info                  --------------------------
	.section	.nv.info,"",@"SHT_CUDA_INFO"
	.align	4


	//----- nvinfo : EIATTR_REGCOUNT
	.align		4
        /*0000*/ 	.byte	0x04, 0x2f
        /*0002*/ 	.short	(.L_1 - .L_0)
	.align		4
.L_0:
        /*0004*/ 	.word	index@(_Z8gpu_HeatPfS_i)
        /*0008*/ 	.word	0x00000012


	//----- nvinfo : EIATTR_FRAME_SIZE
	.align		4
.L_1:
        /*000c*/ 	.byte	0x04, 0x11
        /*000e*/ 	.short	(.L_3 - .L_2)
	.align		4
.L_2:
        /*0010*/ 	.word	index@(_Z8gpu_HeatPfS_i)
        /*0014*/ 	.word	0x00000000


	//----- nvinfo : EIATTR_MIN_STACK_SIZE
	.align		4
.L_3:
        /*0018*/ 	.byte	0x04, 0x12
        /*001a*/ 	.short	(.L_5 - .L_4)
	.align		4
.L_4:
        /*001c*/ 	.word	index@(_Z8gpu_HeatPfS_i)
        /*0020*/ 	.word	0x00000000
.L_5:


//--------------------- .nv.compat                --------------------------
	.section	.nv.compat,"",@"SHT_CUDA_COMPAT_INFO"
	.align	4
        /*0000*/ 	.byte	0x02, 0x09, 0x00, 0x00, 0x02, 0x02, 0x01, 0x00, 0x02, 0x05, 0x05, 0x00, 0x03, 0x07, 0x01, 0x01
        /*0010*/ 	.byte	0x02, 0x03, 0x00, 0x00, 0x02, 0x06, 0x01, 0x00, 0x04, 0x0b, 0x08, 0x00, 0x09, 0x00, 0x00, 0x00
        /*0020*/ 	.byte	0x00, 0x00, 0x00, 0x00


//--------------------- .nv.info._Z8gpu_HeatPfS_i --------------------------
	.section	.nv.info._Z8gpu_HeatPfS_i,"",@"SHT_CUDA_INFO"
	.sectionflags	@""
	.align	4


	//----- nvinfo : EIATTR_CUDA_API_VERSION
	.align		4
        /*0000*/ 	.byte	0x04, 0x37
        /*0002*/ 	.short	(.L_7 - .L_6)
.L_6:
        /*0004*/ 	.word	0x00000082


	//----- nvinfo : EIATTR_KPARAM_INFO
	.align		4
.L_7:
        /*0008*/ 	.byte	0x04, 0x17
        /*000a*/ 	.short	(.L_9 - .L_8)
.L_8:
        /*000c*/ 	.word	0x00000000
        /*0010*/ 	.short	0x0002
        /*0012*/ 	.short	0x0010
        /*0014*/ 	.byte	0x00, 0xf0, 0x11, 0x00


	//----- nvinfo : EIATTR_KPARAM_INFO
	.align		4
.L_9:
        /*0018*/ 	.byte	0x04, 0x17
        /*001a*/ 	.short	(.L_11 - .L_10)
.L_10:
        /*001c*/ 	.word	0x00000000
        /*0020*/ 	.short	0x0001
        /*0022*/ 	.short	0x0008
        /*0024*/ 	.byte	0x00, 0xf5, 0x21, 0x00


	//----- nvinfo : EIATTR_KPARAM_INFO
	.align		4
.L_11:
        /*0028*/ 	.byte	0x04, 0x17
        /*002a*/ 	.short	(.L_13 - .L_12)
.L_12:
        /*002c*/ 	.word	0x00000000
        /*0030*/ 	.short	0x0000
        /*0032*/ 	.short	0x0000
        /*0034*/ 	.byte	0x00, 0xf5, 0x21, 0x00


	//----- nvinfo : EIATTR_SPARSE_MMA_MASK
	.align		4
.L_13:
        /*0038*/ 	.byte	0x03, 0x50
        /*003a*/ 	.short	0x0000


	//----- nvinfo : EIATTR_MAXREG_COUNT
	.align		4
        /*003c*/ 	.byte	0x03, 0x1b
        /*003e*/ 	.short	0x00ff


	//----- nvinfo : EIATTR_MERCURY_ISA_VERSION
	.align		4
        /*0040*/ 	.byte	0x03, 0x5f
        /*0042*/ 	.short	0x0101


	//----- nvinfo : EIATTR_VRC_CTA_INIT_COUNT
	.align		4
        /*0044*/ 	.byte	0x02, 0x4a
	.zero		1
	.zero		1


	//----- nvinfo : EIATTR_EXIT_INSTR_OFFSETS
	.align		4
        /*0048*/ 	.byte	0x04, 0x1c
        /*004a*/ 	.short	(.L_15 - .L_14)


	//   ....[0]....
.L_14:
        /*004c*/ 	.word	0x000000c0


	//   ....[1]....
        /*0050*/ 	.word	0x00000140


	//   ....[2]....
        /*0054*/ 	.word	0x000002b0


	//----- nvinfo : EIATTR_CBANK_PARAM_SIZE
	.align		4
.L_15:
        /*0058*/ 	.byte	0x03, 0x19
        /*005a*/ 	.short	0x0014


	//----- nvinfo : EIATTR_PARAM_CBANK
	.align		4
        /*005c*/ 	.byte	0x04, 0x0a
        /*005e*/ 	.short	(.L_17 - .L_16)
	.align		4
.L_16:
        /*0060*/ 	.word	index@(.nv.constant0._Z8gpu_HeatPfS_i)
        /*0064*/ 	.short	0x0380
        /*0066*/ 	.short	0x0014


	//----- nvinfo : EIATTR_SW_WAR
	.align		4
.L_17:
        /*0068*/ 	.byte	0x04, 0x36
        /*006a*/ 	.short	(.L_19 - .L_18)
.L_18:
        /*006c*/ 	.word	0x00000008
.L_19:


//--------------------- .nv.callgraph             --------------------------
	.section	.nv.callgraph,"",@"SHT_CUDA_CALLGRAPH"
	.align	4
	.sectionentsize	8
	.align		4
        /*0000*/ 	.word	0x00000000
	.align		4
        /*0004*/ 	.word	0xffffffff
	.align		4
        /*0008*/ 	.word	0x00000000
	.align		4
        /*000c*/ 	.word	0xfffffffe
	.align		4
        /*0010*/ 	.word	0x00000000
	.align		4
        /*0014*/ 	.word	0xfffffffd
	.align		4
        /*0018*/ 	.word	0x00000000
	.align		4
        /*001c*/ 	.word	0xfffffffc


//--------------------- .text._Z8gpu_HeatPfS_i    --------------------------
	.section	.text._Z8gpu_HeatPfS_i,"ax",@progbits
	.align	128
        .global         _Z8gpu_HeatPfS_i
        .type           _Z8gpu_HeatPfS_i,@function
        .size           _Z8gpu_HeatPfS_i,(.L_x_1 - _Z8gpu_HeatPfS_i)
        .other          _Z8gpu_HeatPfS_i,@"STO_CUDA_ENTRY STV_DEFAULT"
_Z8gpu_HeatPfS_i:
.text._Z8gpu_HeatPfS_i:
[----:B------:R-:W-:Y:S01]  /*0000*/  LDC R1, c[0x0][0x37c] ;  /* 0x0000df00ff017b82 */ /* 0x000fe20000000800 */
[----:B------:R-:W0:Y:S07]  /*0010*/  S2R R0, SR_TID.X ;  /* 0x0000000000007919 */ /* 0x000e2e0000002100 */
[----:B------:R-:W0:Y:S08]  /*0020*/  S2UR UR4, SR_CTAID.X ;  /* 0x00000000000479c3 */ /* 0x000e300000002500 */
[----:B------:R-:W0:Y:S08]  /*0030*/  LDC R3, c[0x0][0x360] ;  /* 0x0000d800ff037b82 */ /* 0x000e300000000800 */
[----:B------:R-:W1:Y:S01]  /*0040*/  LDC R8, c[0x0][0x390] ;  /* 0x0000e400ff087b82 */ /* 0x000e620000000800 */
[----:B0-----:R-:W-:-:S02]  /*0050*/  IMAD R0, R3, UR4, R0 ;  /* 0x0000000403007c24 */ /* 0x001fc4000f8e0200 */
[----:B------:R-:W-:Y:S01]  /*0060*/  IMAD R2, R3, UR4, R3 ;  /* 0x0000000403027c24 */ /* 0x000fe2000f8e0203 */
[----:B------:R-:W0:Y:S02]  /*0070*/  LDCU UR4, c[0x0][0x364] ;  /* 0x00006c80ff0477ac */ /* 0x000e240008000800 */
[----:B------:R-:W-:Y:S02]  /*0080*/  IADD3 R0, PT, PT, R0, 0x1, RZ ;  /* 0x0000000100007810 */ /* 0x000fe40007ffe0ff */
[----:B-1----:R-:W-:-:S04]  /*0090*/  IADD3 R3, PT, PT, R8, -0x2, RZ ;  /* 0xfffffffe08037810 */ /* 0x002fc80007ffe0ff */
[----:B------:R-:W-:-:S04]  /*00a0*/  VIMNMX.U32 R5, PT, PT, R2, R3, PT ;  /* 0x0000000302057248 */ /* 0x000fc80003fe0000 */
[----:B------:R-:W-:-:S13]  /*00b0*/  ISETP.GT.U32.AND P0, PT, R0, R5, PT ;  /* 0x000000050000720c */ /* 0x000fda0003f04070 */
[----:B0-----:R-:W-:Y:S05]  /*00c0*/  @P0 EXIT ;  /* 0x000000000000094d */ /* 0x001fea0003800000 */
[----:B------:R-:W0:Y:S01]  /*00d0*/  S2R R2, SR_CTAID.Y ;  /* 0x0000000000027919 */ /* 0x000e220000002600 */
[----:B------:R-:W1:Y:S01]  /*00e0*/  S2R R7, SR_TID.Y ;  /* 0x0000000000077919 */ /* 0x000e620000002200 */
[----:B0-----:R-:W-:-:S05]  /*00f0*/  IMAD R2, R2, UR4, RZ ;  /* 0x0000000402027c24 */ /* 0x001fca000f8e02ff */
[C---:B-1----:R-:W-:Y:S02]  /*0100*/  IADD3 R7, PT, PT, R2.reuse, R7, RZ ;  /* 0x0000000702077210 */ /* 0x042fe40007ffe0ff */
[----:B------:R-:W-:Y:S02]  /*0110*/  VIADDMNMX.U32 R2, R2, UR4, R3, PT ;  /* 0x0000000402027c46 */ /* 0x000fe4000b800003 */
[----:B------:R-:W-:-:S04]  /*0120*/  IADD3 R5, PT, PT, R7, 0x1, RZ ;  /* 0x0000000107057810 */ /* 0x000fc80007ffe0ff */
[----:B------:R-:W-:-:S13]  /*0130*/  ISETP.GT.U32.AND P0, PT, R5, R2, PT ;  /* 0x000000020500720c */ /* 0x000fda0003f04070 */
[----:B------:R-:W-:Y:S05]  /*0140*/  @P0 EXIT ;  /* 0x000000000000094d */ /* 0x000fea0003800000 */
[----:B------:R-:W0:Y:S01]  /*0150*/  LDC.64 R2, c[0x0][0x380] ;  /* 0x0000e000ff027b82 */ /* 0x000e220000000a00 */
[----:B------:R-:W1:Y:S01]  /*0160*/  LDCU.64 UR4, c[0x0][0x358] ;  /* 0x00006b00ff0477ac */ /* 0x000e620008000a00 */
[-CC-:B------:R-:W-:Y:S02]  /*0170*/  IMAD R13, R5, R8.reuse, R0.reuse ;  /* 0x00000008050d7224 */ /* 0x180fe400078e0200 */
[----:B------:R-:W-:-:S03]  /*0180*/  IMAD R11, R7, R8, R0 ;  /* 0x00000008070b7224 */ /* 0x000fc600078e0200 */
[C---:B------:R-:W-:Y:S02]  /*0190*/  IADD3 R5, PT, PT, R13.reuse, -0x1, RZ ;  /* 0xffffffff0d057810 */ /* 0x040fe40007ffe0ff */
[C---:B------:R-:W-:Y:S02]  /*01a0*/  IADD3 R9, PT, PT, R13.reuse, 0x1, RZ ;  /* 0x000000010d097810 */ /* 0x040fe40007ffe0ff */
[----:B------:R-:W-:Y:S01]  /*01b0*/  IADD3 R15, PT, PT, R13, R8, RZ ;  /* 0x000000080d0f7210 */ /* 0x000fe20007ffe0ff */
[----:B0-----:R-:W-:-:S04]  /*01c0*/  IMAD.WIDE.U32 R4, R5, 0x4, R2 ;  /* 0x0000000405047825 */ /* 0x001fc800078e0002 */
[--C-:B------:R-:W-:Y:S02]  /*01d0*/  IMAD.WIDE.U32 R6, R9, 0x4, R2.reuse ;  /* 0x0000000409067825 */ /* 0x100fe400078e0002 */
[----:B-1----:R-:W2:Y:S02]  /*01e0*/  LDG.E R4, desc[UR4][R4.64] ;  /* 0x0000000404047981 */ /* 0x002ea4000c1e1900 */
[--C-:B------:R-:W-:Y:S02]  /*01f0*/  IMAD.WIDE.U32 R8, R11, 0x4, R2.reuse ;  /* 0x000000040b087825 */ /* 0x100fe400078e0002 */
[----:B------:R-:W2:Y:S01]  /*0200*/  LDG.E R7, desc[UR4][R6.64] ;  /* 0x0000000406077981 */ /* 0x000ea2000c1e1900 */
[----:B------:R-:W0:Y:S01]  /*0210*/  LDC.64 R10, c[0x0][0x388] ;  /* 0x0000e200ff0a7b82 */ /* 0x000e220000000a00 */
[----:B------:R-:W-:Y:S02]  /*0220*/  IMAD.WIDE.U32 R2, R15, 0x4, R2 ;  /* 0x000000040f027825 */ /* 0x000fe400078e0002 */
[----:B------:R-:W3:Y:S04]  /*0230*/  LDG.E R9, desc[UR4][R8.64] ;  /* 0x0000000408097981 */ /* 0x000ee8000c1e1900 */
[----:B------:R-:W4:Y:S01]  /*0240*/  LDG.E R3, desc[UR4][R2.64] ;  /* 0x0000000402037981 */ /* 0x000f22000c1e1900 */
[----:B--2---:R-:W-:Y:S01]  /*0250*/  FADD R0, R4, R7 ;  /* 0x0000000704007221 */ /* 0x004fe20000000000 */
[----:B0-----:R-:W-:-:S04]  /*0260*/  IMAD.WIDE.U32 R4, R13, 0x4, R10 ;  /* 0x000000040d047825 */ /* 0x001fc800078e000a */
[----:B---3--:R-:W-:-:S04]  /*0270*/  FADD R0, R0, R9 ;  /* 0x0000000900007221 */ /* 0x008fc80000000000 */
[----:B----4-:R-:W-:-:S04]  /*0280*/  FADD R0, R0, R3 ;  /* 0x0000000300007221 */ /* 0x010fc80000000000 */
[----:B------:R-:W-:-:S05]  /*0290*/  FMUL R11, R0, 0.25 ;  /* 0x3e800000000b7820 */ /* 0x000fca0000400000 */
[----:B------:R-:W-:Y:S01]  /*02a0*/  STG.E desc[UR4][R4.64], R11 ;  /* 0x0000000b04007986 */ /* 0x000fe2000c101904 */
[----:B------:R-:W-:Y:S05]  /*02b0*/  EXIT ;  /* 0x000000000000794d */ /* 0x000fea0003800000 */
.L_x_0:
[----:B------:R-:W-:-:S00]  /*02c0*/  BRA `(.L_x_0) ;  /* 0xfffffffc00fc7947 */ /* 0x000fc0000383ffff */
[----:B------:R-:W-:-:S00]  /*02d0*/  NOP ;  /* 0x0000000000007918 */ /* 0x000fc00000000000 */
        /* <DEDUP_REMOVED lines=10> */
.L_x_1:


//--------------------- .nv.shared.reserved.0     --------------------------
	.section	.nv.shared.reserved.0,"aw",@nobits
	.weak		__nv_reservedSMEM_offset_0_alias
	.size		__nv_reservedSMEM_offset_0_alias, 0, 64
	.other		__nv_reservedSMEM_offset_0_alias,@"STO_CUDA_RESERVED_SHARED STV_DEFAULT"
__nv_reservedSMEM_offset_0_alias:
	.zero		0
	.zero		64


//--------------------- .nv.constant0._Z8gpu_HeatPfS_i --------------------------
	.section	.nv.constant0._Z8gpu_HeatPfS_i,"a",@progbits
	.sectionflags	@""
	.align	4
.nv.constant0._Z8gpu_HeatPfS_i:
	.zero		916


//--------------------- SYMBOLS --------------------------

	.type		.nv.reservedSmem.offset0,@object
	.size		.nv.reservedSmem.offset0,0x4
